	.headerflags	@"EF_CUDA_TEXMODE_UNIFIED EF_CUDA_64BIT_ADDRESS EF_CUDA_ACCELERATORS EF_CUDA_SM90 EF_CUDA_VIRTUAL_SM(EF_CUDA_SM90)"
	.elftype	@"ET_EXEC"


//--------------------- .nv.info                  --------------------------
	.section	.nv.info,"",@"SHT_CUDA_INFO"
	.align	4


	//----- nvinfo : EIATTR_REGCOUNT
	.align		4
        /*0000*/ 	.byte	0x04, 0x2f
        /*0002*/ 	.short	(.L_3 - .L_2)
	.align		4
.L_2:
        /*0004*/ 	.word	index@(triton_poi_fused__native_batch_norm_legit_no_training_add_relu_17)
        /*0008*/ 	.word	0x0000001e


	//----- nvinfo : EIATTR_MIN_STACK_SIZE
	.align		4
.L_3:
        /*000c*/ 	.byte	0x04, 0x12
        /*000e*/ 	.short	(.L_5 - .L_4)
	.align		4
.L_4:
        /*0010*/ 	.word	index@(triton_poi_fused__native_batch_norm_legit_no_training_add_relu_17)
        /*0014*/ 	.word	0x00000000


	//----- nvinfo : EIATTR_FRAME_SIZE
	.align		4
.L_5:
        /*0018*/ 	.byte	0x04, 0x11
        /*001a*/ 	.short	(.L_7 - .L_6)
	.align		4
.L_6:
        /*001c*/ 	.word	index@(triton_poi_fused__native_batch_norm_legit_no_training_add_relu_17)
        /*0020*/ 	.word	0x00000000


	//----- nvinfo : EIATTR_MIN_STACK_SIZE
	.align		4
.L_7:
        /*0024*/ 	.byte	0x04, 0x12
        /*0026*/ 	.short	(.L_9 - .L_8)
	.align		4
.L_8:
        /*0028*/ 	.word	index@(triton_poi_fused__native_batch_norm_legit_no_training_add_relu_17)
        /*002c*/ 	.word	0x00000000
.L_9:


//--------------------- .nv.info.triton_poi_fused__native_batch_norm_legit_no_training_add_relu_17 --------------------------
	.section	.nv.info.triton_poi_fused__native_batch_norm_legit_no_training_add_relu_17,"",@"SHT_CUDA_INFO"
	.sectionflags	@""
	.align	4


	//----- nvinfo : EIATTR_CUDA_API_VERSION
	.align		4
        /*0000*/ 	.byte	0x04, 0x37
        /*0002*/ 	.short	(.L_11 - .L_10)
.L_10:
        /*0004*/ 	.word	0x0000007c


	//----- nvinfo : EIATTR_KPARAM_INFO
	.align		4
.L_11:
        /*0008*/ 	.byte	0x04, 0x17
        /*000a*/ 	.short	(.L_13 - .L_12)
.L_12:
        /*000c*/ 	.word	0x00000000
        /*0010*/ 	.short	0x0008
        /*0012*/ 	.short	0x003c
        /*0014*/ 	.byte	0x00, 0xf0, 0x11, 0x00


	//----- nvinfo : EIATTR_KPARAM_INFO
	.align		4
.L_13:
        /*0018*/ 	.byte	0x04, 0x17
        /*001a*/ 	.short	(.L_15 - .L_14)
.L_14:
        /*001c*/ 	.word	0x00000000
        /*0020*/ 	.short	0x0007
        /*0022*/ 	.short	0x0038
        /*0024*/ 	.byte	0x00, 0xf0, 0x11, 0x00


	//----- nvinfo : EIATTR_KPARAM_INFO
	.align		4
.L_15:
        /*0028*/ 	.byte	0x04, 0x17
        /*002a*/ 	.short	(.L_17 - .L_16)
.L_16:
        /*002c*/ 	.word	0x00000000
        /*0030*/ 	.short	0x0006
        /*0032*/ 	.short	0x0030
        /*0034*/ 	.byte	0x00, 0xf4, 0x21, 0x00


	//----- nvinfo : EIATTR_KPARAM_INFO
	.align		4
.L_17:
        /*0038*/ 	.byte	0x04, 0x17
        /*003a*/ 	.short	(.L_19 - .L_18)
.L_18:
        /*003c*/ 	.word	0x00000000
        /*0040*/ 	.short	0x0005
        /*0042*/ 	.short	0x0028
        /*0044*/ 	.byte	0x00, 0xf4, 0x21, 0x00


	//----- nvinfo : EIATTR_KPARAM_INFO
	.align		4
.L_19:
        /*0048*/ 	.byte	0x04, 0x17
        /*004a*/ 	.short	(.L_21 - .L_20)
.L_20:
        /*004c*/ 	.word	0x00000000
        /*0050*/ 	.short	0x0004
        /*0052*/ 	.short	0x0020
        /*0054*/ 	.byte	0x00, 0xf4, 0x21, 0x00


	//----- nvinfo : EIATTR_KPARAM_INFO
	.align		4
.L_21:
        /*0058*/ 	.byte	0x04, 0x17
        /*005a*/ 	.short	(.L_23 - .L_22)
.L_22:
        /*005c*/ 	.word	0x00000000
        /*0060*/ 	.short	0x0003
        /*0062*/ 	.short	0x0018
        /*0064*/ 	.byte	0x00, 0xf4, 0x21, 0x00


	//----- nvinfo : EIATTR_KPARAM_INFO
	.align		4
.L_23:
        /*0068*/ 	.byte	0x04, 0x17
        /*006a*/ 	.short	(.L_25 - .L_24)
.L_24:
        /*006c*/ 	.word	0x00000000
        /*0070*/ 	.short	0x0002
        /*0072*/ 	.short	0x0010
        /*0074*/ 	.byte	0x00, 0xf4, 0x21, 0x00


	//----- nvinfo : EIATTR_KPARAM_INFO
	.align		4
.L_25:
        /*0078*/ 	.byte	0x04, 0x17
        /*007a*/ 	.short	(.L_27 - .L_26)
.L_26:
        /*007c*/ 	.word	0x00000000
        /*0080*/ 	.short	0x0001
        /*0082*/ 	.short	0x0008
        /*0084*/ 	.byte	0x00, 0xf4, 0x21, 0x00


	//----- nvinfo : EIATTR_KPARAM_INFO
	.align		4
.L_27:
        /*0088*/ 	.byte	0x04, 0x17
        /*008a*/ 	.short	(.L_29 - .L_28)
.L_28:
        /*008c*/ 	.word	0x00000000
        /*0090*/ 	.short	0x0000
        /*0092*/ 	.short	0x0000
        /*0094*/ 	.byte	0x00, 0xf4, 0x21, 0x00


	//----- nvinfo : EIATTR_SPARSE_MMA_MASK
	.align		4
.L_29:
        /*0098*/ 	.byte	0x03, 0x50
        /*009a*/ 	.short	0x0000


	//----- nvinfo : EIATTR_MAXREG_COUNT
	.align		4
        /*009c*/ 	.byte	0x03, 0x1b
        /*009e*/ 	.short	0x00ff


	//----- nvinfo : EIATTR_EXIT_INSTR_OFFSETS
	.align		4
        /*00a0*/ 	.byte	0x04, 0x1c
        /*00a2*/ 	.short	(.L_31 - .L_30)


	//   ....[0]....
.L_30:
        /*00a4*/ 	.word	0x000004c0


	//   ....[1]....
        /*00a8*/ 	.word	0x00000590


	//----- nvinfo : EIATTR_REQNTID
	.align		4
.L_31:
        /*00ac*/ 	.byte	0x04, 0x10
        /*00ae*/ 	.short	(.L_33 - .L_32)
.L_32:
        /*00b0*/ 	.word	0x00000080
        /*00b4*/ 	.word	0x00000001
        /*00b8*/ 	.word	0x00000001


	//----- nvinfo : EIATTR_CBANK_PARAM_SIZE
	.align		4
.L_33:
        /*00bc*/ 	.byte	0x03, 0x19
        /*00be*/ 	.short	0x0040


	//----- nvinfo : EIATTR_PARAM_CBANK
	.align		4
        /*00c0*/ 	.byte	0x04, 0x0a
        /*00c2*/ 	.short	(.L_35 - .L_34)
	.align		4
.L_34:
        /*00c4*/ 	.word	index@(.nv.constant0.triton_poi_fused__native_batch_norm_legit_no_training_add_relu_17)
        /*00c8*/ 	.short	0x0210
        /*00ca*/ 	.short	0x0040


	//----- nvinfo : EIATTR_SW_WAR
	.align		4
.L_35:
        /*00cc*/ 	.byte	0x04, 0x36
        /*00ce*/ 	.short	(.L_37 - .L_36)
.L_36:
        /*00d0*/ 	.word	0x00000008
.L_37:


//--------------------- .nv.callgraph             --------------------------
	.section	.nv.callgraph,"",@"SHT_CUDA_CALLGRAPH"
	.align	4
	.sectionentsize	8
	.align		4
        /*0000*/ 	.word	0x00000000
	.align		4
        /*0004*/ 	.word	0xffffffff
	.align		4
        /*0008*/ 	.word	0x00000000
	.align		4
        /*000c*/ 	.word	0xfffffffe
	.align		4
        /*0010*/ 	.word	0x00000000
	.align		4
        /*0014*/ 	.word	0xfffffffd
	.align		4
        /*0018*/ 	.word	0x00000000
	.align		4
        /*001c*/ 	.word	0xfffffffc


//--------------------- .nv.constant4             --------------------------
	.section	.nv.constant4,"a",@progbits
	.align	8
	.align		8
.nv.constant4:
        /*0000*/ 	.dword	_$_str
	.align		8
        /*0008*/ 	.dword	_$_str_$_2


//--------------------- .text.triton_poi_fused__native_batch_norm_legit_no_training_add_relu_17 --------------------------
	.section	.text.triton_poi_fused__native_batch_norm_legit_no_training_add_relu_17,"ax",@progbits
	.sectionflags	@"SHF_BARRIERS=1"
	.align	128
        .global         triton_poi_fused__native_batch_norm_legit_no_training_add_relu_17
        .type           triton_poi_fused__native_batch_norm_legit_no_training_add_relu_17,@function
        .size           triton_poi_fused__native_batch_norm_legit_no_training_add_relu_17,(.L_x_1 - triton_poi_fused__native_batch_norm_legit_no_training_add_relu_17)
        .other          triton_poi_fused__native_batch_norm_legit_no_training_add_relu_17,@"STO_CUDA_ENTRY STV_DEFAULT"
triton_poi_fused__native_batch_norm_legit_no_training_add_relu_17:
.text.triton_poi_fused__native_batch_norm_legit_no_training_add_relu_17:
[----:B------:R-:W0:Y:S01]  /*0000*/  LDC R1, c[0x0][0x28] ;  /* 0x00000a00ff017b82 */ /* 0x000e220000000800 */
[----:B------:R-:W1:Y:S07]  /*0010*/  S2R R15, SR_CTAID.X ;  /* 0x00000000000f7919 */ /* 0x000e6e0000002500 */
[----:B------:R-:W2:Y:S01]  /*0020*/  LDC.64 R8, c[0x0][0x220] ;  /* 0x00008800ff087b82 */ /* 0x000ea20000000a00 */
[----:B------:R-:W-:Y:S01]  /*0030*/  CS2R R20, SRZ ;  /* 0x0000000000147805 */ /* 0x000fe2000001ff00 */
[----:B------:R-:W-:Y:S01]  /*0040*/  ULDC.64 UR6, c[0x0][0x208] ;  /* 0x0000820000067ab9 */ /* 0x000fe20000000a00 */
[----:B------:R-:W3:Y:S01]  /*0050*/  S2R R16, SR_TID.X ;  /* 0x0000000000107919 */ /* 0x000ee20000002100 */
[----:B------:R-:W4:Y:S04]  /*0060*/  S2R R14, SR_CTAID.Y ;  /* 0x00000000000e7919 */ /* 0x000f280000002600 */
[----:B------:R-:W5:Y:S08]  /*0070*/  LDC.64 R12, c[0x0][0x210] ;  /* 0x00008400ff0c7b82 */ /* 0x000f700000000a00 */
[----:B------:R-:W3:Y:S08]  /*0080*/  LDC.64 R10, c[0x0][0x218] ;  /* 0x00008600ff0a7b82 */ /* 0x000ef00000000a00 */
[----:B------:R-:W5:Y:S01]  /*0090*/  LDC.64 R4, c[0x0][0x228] ;  /* 0x00008a00ff047b82 */ /* 0x000f620000000a00 */
[C---:B-1----:R-:W-:Y:S01]  /*00a0*/  ISETP.GE.AND P0, PT, R15.reuse, 0x80, PT ;  /* 0x000000800f00780c */ /* 0x042fe20003f06270 */
[----:B--2---:R-:W-:-:S06]  /*00b0*/  IMAD.WIDE R8, R15, 0x4, R8 ;  /* 0x000000040f087825 */ /* 0x004fcc00078e0208 */
[----:B------:R-:W1:Y:S08]  /*00c0*/  LDC.64 R6, c[0x0][0x230] ;  /* 0x00008c00ff067b82 */ /* 0x000e700000000a00 */
[----:B------:R-:W2:Y:S01]  /*00d0*/  LDC.64 R2, c[0x0][0x238] ;  /* 0x00008e00ff027b82 */ /* 0x000ea20000000a00 */
[----:B------:R5:W2:Y:S01]  /*00e0*/  @!P0 LDG.E.EL R20, desc[UR6][R8.64] ;  /* 0x0000000608148981 */ /* 0x000aa2000c2e1900 */
[----:B---3--:R-:W-:Y:S01]  /*00f0*/  LOP3.LUT R19, R16, 0x7f, RZ, 0xc0, !PT ;  /* 0x0000007f10137812 */ /* 0x008fe200078ec0ff */
[----:B0-----:R-:W-:-:S03]  /*0100*/  IMAD.WIDE R10, R15, 0x4, R10 ;  /* 0x000000040f0a7825 */ /* 0x001fc600078e020a */
[----:B----4-:R-:W-:Y:S02]  /*0110*/  PRMT R0, R19, 0x6540, R14 ;  /* 0x0000654013007816 */ /* 0x010fe4000000000e */
[----:B------:R-:W3:Y:S02]  /*0120*/  @!P0 LDG.E.EL R21, desc[UR6][R10.64] ;  /* 0x000000060a158981 */ /* 0x000ee4000c2e1900 */
[C---:B------:R-:W-:Y:S01]  /*0130*/  LOP3.LUT R18, R0.reuse, 0x80, RZ, 0xfc, !PT ;  /* 0x0000008000127812 */ /* 0x040fe200078efcff */
[C-C-:B------:R-:W-:Y:S01]  /*0140*/  IMAD R17, R0.reuse, 0x80, R15.reuse ;  /* 0x0000008000117824 */ /* 0x140fe200078e020f */
[----:B------:R-:W-:Y:S01]  /*0150*/  ISETP.LT.AND P1, PT, R0, 0x100, !P0 ;  /* 0x000001000000780c */ /* 0x000fe20004721270 */
[----:B------:R-:W-:Y:S01]  /*0160*/  HFMA2.MMA R0, -RZ, RZ, 0, 0 ;  /* 0x00000000ff007435 */ /* 0x000fe200000001ff */
[C---:B------:R-:W-:Y:S01]  /*0170*/  ISETP.LT.AND P2, PT, R18.reuse, 0x100, !P0 ;  /* 0x000001001200780c */ /* 0x040fe20004741270 */
[----:B------:R-:W-:Y:S02]  /*0180*/  IMAD R23, R18, 0x80, R15 ;  /* 0x0000008012177824 */ /* 0x000fe400078e020f */
[----:B-----5:R-:W-:-:S04]  /*0190*/  IMAD.WIDE R8, R17, 0x4, R12 ;  /* 0x0000000411087825 */ /* 0x020fc800078e020c */
[----:B------:R-:W-:Y:S02]  /*01a0*/  IMAD.MOV.U32 R18, RZ, RZ, RZ ;  /* 0x000000ffff127224 */ /* 0x000fe400078e00ff */
[----:B------:R-:W-:Y:S02]  /*01b0*/  IMAD.WIDE R12, R23, 0x4, R12 ;  /* 0x00000004170c7825 */ /* 0x000fe400078e020c */
[----:B------:R0:W3:Y:S01]  /*01c0*/  @P1 LDG.E.EL R0, desc[UR6][R8.64] ;  /* 0x0000000608001981 */ /* 0x0000e2000c2e1900 */
[----:B------:R-:W-:Y:S02]  /*01d0*/  MOV R22, RZ ;  /* 0x000000ff00167202 */ /* 0x000fe40000000f00 */
[----:B------:R-:W-:Y:S01]  /*01e0*/  CS2R R26, SRZ ;  /* 0x00000000001a7805 */ /* 0x000fe2000001ff00 */
[C---:B------:R-:W-:Y:S01]  /*01f0*/  IMAD.WIDE R4, R15.reuse, 0x4, R4 ;  /* 0x000000040f047825 */ /* 0x040fe200078e0204 */
[----:B------:R-:W4:Y:S03]  /*0200*/  @P2 LDG.E.EL R18, desc[UR6][R12.64] ;  /* 0x000000060c122981 */ /* 0x000f26000c2e1900 */
[----:B-1----:R-:W-:Y:S01]  /*0210*/  IMAD.WIDE R6, R15, 0x4, R6 ;  /* 0x000000040f067825 */ /* 0x002fe200078e0206 */
[----:B------:R1:W5:Y:S03]  /*0220*/  @!P0 LDG.E.EL R22, desc[UR6][R4.64] ;  /* 0x0000000604168981 */ /* 0x000366000c2e1900 */
[--C-:B--2---:R-:W-:Y:S01]  /*0230*/  IMAD.WIDE R24, R17, 0x4, R2.reuse ;  /* 0x0000000411187825 */ /* 0x104fe200078e0202 */
[----:B------:R-:W5:Y:S03]  /*0240*/  @!P0 LDG.E.EL R27, desc[UR6][R6.64] ;  /* 0x00000006061b8981 */ /* 0x000f66000c2e1900 */
[----:B0-----:R-:W-:Y:S01]  /*0250*/  IMAD.WIDE R8, R23, 0x4, R2 ;  /* 0x0000000417087825 */ /* 0x001fe200078e0202 */
[----:B------:R-:W2:Y:S03]  /*0260*/  @P1 LDG.E.EL R26, desc[UR6][R24.64] ;  /* 0x00000006181a1981 */ /* 0x000ea6000c2e1900 */
[----:B------:R-:W-:-:S06]  /*0270*/  IMAD.MOV.U32 R2, RZ, RZ, RZ ;  /* 0x000000ffff027224 */ /* 0x000fcc00078e00ff */
[----:B------:R-:W2:Y:S01]  /*0280*/  @P2 LDG.E.EL R2, desc[UR6][R8.64] ;  /* 0x0000000608022981 */ /* 0x000ea2000c2e1900 */
[----:B-1----:R-:W-:Y:S01]  /*0290*/  HFMA2.MMA R4, -RZ, RZ, 1.625, 0 ;  /* 0x3e800000ff047435 */ /* 0x002fe200000001ff */
[----:B------:R-:W0:Y:S01]  /*02a0*/  S2UR UR5, SR_CgaCtaId ;  /* 0x00000000000579c3 */ /* 0x000e220000008800 */
[----:B------:R-:W-:Y:S01]  /*02b0*/  UMOV UR4, 0x400 ;  /* 0x0000040000047882 */ /* 0x000fe20000000000 */
[----:B------:R-:W-:Y:S01]  /*02c0*/  IMAD.SHL.U32 R16, R16, 0x2, RZ ;  /* 0x0000000210107824 */ /* 0x000fe200078e00ff */
[----:B0-----:R-:W-:-:S06]  /*02d0*/  UPRMT UR4, UR5, 0x654, UR4 ;  /* 0x0000065405047896 */ /* 0x001fcc0008000004 */
[----:B------:R-:W-:Y:S01]  /*02e0*/  LEA R19, R19, UR4, 0x2 ;  /* 0x0000000413137c11 */ /* 0x000fe2000f8e10ff */
[----:B------:R-:W-:-:S04]  /*02f0*/  FADD R20, R20, 9.9999997473787516356e-06 ;  /* 0x3727c5ac14147421 */ /* 0x000fc80000000000 */
[----:B------:R-:W0:Y:S02]  /*0300*/  MUFU.SQRT R3, R20 ;  /* 0x0000001400037308 */ /* 0x000e240000002000 */
[C---:B0-----:R-:W-:Y:S02]  /*0310*/  FSETP.GT.AND P1, PT, R3.reuse, 8.50705917302346158658e+37, PT ;  /* 0x7e8000000300780b */ /* 0x041fe40003f24000 */
[----:B------:R-:W-:-:S11]  /*0320*/  FSETP.GEU.AND P2, PT, R3, 1.175494350822287508e-38, PT ;  /* 0x008000000300780b */ /* 0x000fd60003f4e000 */
[----:B------:R-:W-:-:S04]  /*0330*/  @P1 FMUL R3, R3, 0.25 ;  /* 0x3e80000003031820 */ /* 0x000fc80000400000 */
[----:B------:R-:W-:-:S06]  /*0340*/  @!P2 FMUL R3, R3, 16777216 ;  /* 0x4b8000000303a820 */ /* 0x000fcc0000400000 */
[----:B------:R-:W0:Y:S01]  /*0350*/  MUFU.RCP R3, R3 ;  /* 0x0000000300037308 */ /* 0x000e220000001000 */
[----:B------:R-:W-:Y:S01]  /*0360*/  FSEL R4, R4, 1, P1 ;  /* 0x3f80000004047808 */ /* 0x000fe20000800000 */
[----:B---3--:R-:W-:-:S04]  /*0370*/  FADD R0, -R21, R0 ;  /* 0x0000000015007221 */ /* 0x008fc80000000100 */
[----:B------:R-:W-:Y:S01]  /*0380*/  @!P2 FMUL R4, R4, 16777216 ;  /* 0x4b8000000404a820 */ /* 0x000fe20000400000 */
[----:B----4-:R-:W-:-:S03]  /*0390*/  FADD R18, -R21, R18 ;  /* 0x0000001215127221 */ /* 0x010fc60000000100 */
[----:B0-----:R-:W-:-:S04]  /*03a0*/  FMUL R5, R3, R4 ;  /* 0x0000000403057220 */ /* 0x001fc80000400000 */
[-C--:B------:R-:W-:Y:S01]  /*03b0*/  FMUL R0, R0, R5.reuse ;  /* 0x0000000500007220 */ /* 0x080fe20000400000 */
[----:B------:R-:W-:-:S03]  /*03c0*/  FMUL R18, R18, R5 ;  /* 0x0000000512127220 */ /* 0x000fc60000400000 */
[-CC-:B-----5:R-:W-:Y:S01]  /*03d0*/  FFMA R5, R0, R22.reuse, R27.reuse ;  /* 0x0000001600057223 */ /* 0x1a0fe2000000001b */
[----:B------:R-:W-:-:S04]  /*03e0*/  FFMA R27, R18, R22, R27 ;  /* 0x00000016121b7223 */ /* 0x000fc8000000001b */
[C---:B--2---:R-:W-:Y:S01]  /*03f0*/  FSETP.GEU.AND P2, PT, R5.reuse, -R26, PT ;  /* 0x8000001a0500720b */ /* 0x044fe20003f4e000 */
[----:B------:R-:W-:Y:S01]  /*0400*/  FADD R5, R5, R26 ;  /* 0x0000001a05057221 */ /* 0x000fe20000000000 */
[C---:B------:R-:W-:Y:S01]  /*0410*/  FADD R0, R27.reuse, R2 ;  /* 0x000000021b007221 */ /* 0x040fe20000000000 */
[----:B------:R-:W-:-:S03]  /*0420*/  FSETP.GEU.AND P1, PT, R27, -R2, PT ;  /* 0x800000021b00720b */ /* 0x000fc60003f2e000 */
[----:B------:R-:W-:Y:S02]  /*0430*/  FSEL R5, R5, RZ, P2 ;  /* 0x000000ff05057208 */ /* 0x000fe40001000000 */
[----:B------:R-:W-:-:S03]  /*0440*/  FSEL R0, R0, RZ, P1 ;  /* 0x000000ff00007208 */ /* 0x000fc60000800000 */
[----:B------:R0:W-:Y:S04]  /*0450*/  STS [R19], R5 ;  /* 0x0000000513007388 */ /* 0x0001e80000000800 */
[----:B------:R0:W-:Y:S01]  /*0460*/  STS [R19+0x200], R0 ;  /* 0x0002000013007388 */ /* 0x0001e20000000800 */
[----:B------:R-:W-:-:S04]  /*0470*/  LOP3.LUT R3, R16, 0xfe, RZ, 0xc0, !PT ;  /* 0x000000fe10037812 */ /* 0x000fc800078ec0ff */
[C---:B------:R-:W-:Y:S01]  /*0480*/  PRMT R14, R3.reuse, 0x6540, R14 ;  /* 0x00006540030e7816 */ /* 0x040fe2000000000e */
[----:B------:R-:W-:Y:S03]  /*0490*/  BAR.SYNC.DEFER_BLOCKING 0x0 ;  /* 0x0000000000007b1d */ /* 0x000fe60000010000 */
[----:B------:R-:W-:Y:S02]  /*04a0*/  ISETP.LT.AND P0, PT, R14, 0x100, !P0 ;  /* 0x000001000e00780c */ /* 0x000fe40004701270 */
[----:B------:R-:W-:-:S11]  /*04b0*/  LEA R4, R3, UR4, 0x2 ;  /* 0x0000000403047c11 */ /* 0x000fd6000f8e10ff */
[----:B0-----:R-:W-:Y:S05]  /*04c0*/  @!P0 EXIT ;  /* 0x000000000000894d */ /* 0x001fea0003800000 */
[----:B------:R-:W0:Y:S01]  /*04d0*/  LDS.64 R8, [R4] ;  /* 0x0000000004087984 */ /* 0x000e220000000a00 */
[----:B------:R-:W-:Y:S01]  /*04e0*/  SHF.R.S32.HI R5, RZ, 0x1f, R14 ;  /* 0x0000001fff057819 */ /* 0x000fe2000001140e */
[----:B------:R-:W1:Y:S03]  /*04f0*/  LDC.64 R2, c[0x0][0x240] ;  /* 0x00009000ff027b82 */ /* 0x000e660000000a00 */
[----:B------:R-:W-:-:S04]  /*0500*/  LEA.HI R5, R5, R14, RZ, 0x6 ;  /* 0x0000000e05057211 */ /* 0x000fc800078f30ff */
[C---:B------:R-:W-:Y:S01]  /*0510*/  LOP3.LUT R7, R5.reuse, 0xffffffc0, RZ, 0xc0, !PT ;  /* 0xffffffc005077812 */ /* 0x040fe200078ec0ff */
[----:B------:R-:W-:-:S03]  /*0520*/  IMAD.SHL.U32 R5, R5, 0x80, RZ ;  /* 0x0000008005057824 */ /* 0x000fc600078e00ff */
[----:B------:R-:W-:Y:S02]  /*0530*/  IADD3 R14, R14, -R7, RZ ;  /* 0x800000070e0e7210 */ /* 0x000fe40007ffe0ff */
[----:B------:R-:W-:Y:S02]  /*0540*/  LOP3.LUT R5, R5, 0xffffe000, RZ, 0xc0, !PT ;  /* 0xffffe00005057812 */ /* 0x000fe400078ec0ff */
[----:B------:R-:W-:-:S05]  /*0550*/  LEA R14, R15, R14, 0x6 ;  /* 0x0000000e0f0e7211 */ /* 0x000fca00078e30ff */
[----:B------:R-:W-:-:S04]  /*0560*/  IMAD.IADD R5, R14, 0x1, R5 ;  /* 0x000000010e057824 */ /* 0x000fc800078e0205 */
[----:B-1----:R-:W-:-:S05]  /*0570*/  IMAD.WIDE R2, R5, 0x4, R2 ;  /* 0x0000000405027825 */ /* 0x002fca00078e0202 */
[----:B0-----:R-:W-:Y:S01]  /*0580*/  STG.E.64 desc[UR6][R2.64], R8 ;  /* 0x0000000802007986 */ /* 0x001fe2000c101b06 */
[----:B------:R-:W-:Y:S05]  /*0590*/  EXIT ;  /* 0x000000000000794d */ /* 0x000fea0003800000 */
.L_x_0:
[----:B------:R-:W-:-:S00]  /*05a0*/  BRA `(.L_x_0) ;  /* 0xfffffffc00fc7947 */ /* 0x000fc0000383ffff */
[----:B------:R-:W-:-:S00]  /*05b0*/  NOP ;  /* 0x0000000000007918 */ /* 0x000fc00000000000 */
        /* <DEDUP_REMOVED lines=12> */
.L_x_1:


//--------------------- .nv.global.init           --------------------------
	.section	.nv.global.init,"aw",@progbits
.nv.global.init:
	.type		_$_str,@object
	.size		_$_str,(_$_str_$_2 - _$_str)
_$_str:
        /*0000*/ 	.byte	0x5f, 0x5f, 0x43, 0x55, 0x44, 0x41, 0x5f, 0x46, 0x54, 0x5a, 0x00
	.type		_$_str_$_2,@object
	.size		_$_str_$_2,(.L_1 - _$_str_$_2)
_$_str_$_2:
        /*000b*/ 	.byte	0x5f, 0x5f, 0x43, 0x55, 0x44, 0x41, 0x5f, 0x50, 0x52, 0x45, 0x43, 0x5f, 0x53, 0x51, 0x52, 0x54
        /*001b*/ 	.byte	0x00
.L_1:


//--------------------- .nv.shared.triton_poi_fused__native_batch_norm_legit_no_training_add_relu_17 --------------------------
	.section	.nv.shared.triton_poi_fused__native_batch_norm_legit_no_training_add_relu_17,"aw",@nobits
	.sectionflags	@""
	.align	16
	.zero		1024


//--------------------- .nv.constant0.triton_poi_fused__native_batch_norm_legit_no_training_add_relu_17 --------------------------
	.section	.nv.constant0.triton_poi_fused__native_batch_norm_legit_no_training_add_relu_17,"a",@progbits
	.sectionflags	@""
	.align	4
.nv.constant0.triton_poi_fused__native_batch_norm_legit_no_training_add_relu_17:
	.zero		592
